	.headerflags	@"EF_CUDA_TEXMODE_UNIFIED EF_CUDA_64BIT_ADDRESS EF_CUDA_ACCELERATORS EF_CUDA_SM90 EF_CUDA_VIRTUAL_SM(EF_CUDA_SM90)"
	.elftype	@"ET_EXEC"


//--------------------- .nv.info                  --------------------------
	.section	.nv.info,"",@"SHT_CUDA_INFO"
	.align	4


	//----- nvinfo : EIATTR_REGCOUNT
	.align		4
        /*0000*/ 	.byte	0x04, 0x2f
        /*0002*/ 	.short	(.L_1 - .L_0)
	.align		4
.L_0:
        /*0004*/ 	.word	index@(triton_poi_fused_cat_122)
        /*0008*/ 	.word	0x00000018


	//----- nvinfo : EIATTR_MIN_STACK_SIZE
	.align		4
.L_1:
        /*000c*/ 	.byte	0x04, 0x12
        /*000e*/ 	.short	(.L_3 - .L_2)
	.align		4
.L_2:
        /*0010*/ 	.word	index@(triton_poi_fused_cat_122)
        /*0014*/ 	.word	0x00000000


	//----- nvinfo : EIATTR_FRAME_SIZE
	.align		4
.L_3:
        /*0018*/ 	.byte	0x04, 0x11
        /*001a*/ 	.short	(.L_5 - .L_4)
	.align		4
.L_4:
        /*001c*/ 	.word	index@(triton_poi_fused_cat_122)
        /*0020*/ 	.word	0x00000000


	//----- nvinfo : EIATTR_MIN_STACK_SIZE
	.align		4
.L_5:
        /*0024*/ 	.byte	0x04, 0x12
        /*0026*/ 	.short	(.L_7 - .L_6)
	.align		4
.L_6:
        /*0028*/ 	.word	index@(triton_poi_fused_cat_122)
        /*002c*/ 	.word	0x00000000
.L_7:


//--------------------- .nv.info.triton_poi_fused_cat_122 --------------------------
	.section	.nv.info.triton_poi_fused_cat_122,"",@"SHT_CUDA_INFO"
	.sectionflags	@""
	.align	4


	//----- nvinfo : EIATTR_CUDA_API_VERSION
	.align		4
        /*0000*/ 	.byte	0x04, 0x37
        /*0002*/ 	.short	(.L_9 - .L_8)
.L_8:
        /*0004*/ 	.word	0x0000007c


	//----- nvinfo : EIATTR_KPARAM_INFO
	.align		4
.L_9:
        /*0008*/ 	.byte	0x04, 0x17
        /*000a*/ 	.short	(.L_11 - .L_10)
.L_10:
        /*000c*/ 	.word	0x00000000
        /*0010*/ 	.short	0x0009
        /*0012*/ 	.short	0x0048
        /*0014*/ 	.byte	0x00, 0xf0, 0x11, 0x00


	//----- nvinfo : EIATTR_KPARAM_INFO
	.align		4
.L_11:
        /*0018*/ 	.byte	0x04, 0x17
        /*001a*/ 	.short	(.L_13 - .L_12)
.L_12:
        /*001c*/ 	.word	0x00000000
        /*0020*/ 	.short	0x0008
        /*0022*/ 	.short	0x0040
        /*0024*/ 	.byte	0x00, 0xf4, 0x21, 0x00


	//----- nvinfo : EIATTR_KPARAM_INFO
	.align		4
.L_13:
        /*0028*/ 	.byte	0x04, 0x17
        /*002a*/ 	.short	(.L_15 - .L_14)
.L_14:
        /*002c*/ 	.word	0x00000000
        /*0030*/ 	.short	0x0007
        /*0032*/ 	.short	0x0038
        /*0034*/ 	.byte	0x00, 0xf4, 0x21, 0x00


	//----- nvinfo : EIATTR_KPARAM_INFO
	.align		4
.L_15:
        /*0038*/ 	.byte	0x04, 0x17
        /*003a*/ 	.short	(.L_17 - .L_16)
.L_16:
        /*003c*/ 	.word	0x00000000
        /*0040*/ 	.short	0x0006
        /*0042*/ 	.short	0x0030
        /*0044*/ 	.byte	0x00, 0xf4, 0x21, 0x00


	//----- nvinfo : EIATTR_KPARAM_INFO
	.align		4
.L_17:
        /*0048*/ 	.byte	0x04, 0x17
        /*004a*/ 	.short	(.L_19 - .L_18)
.L_18:
        /*004c*/ 	.word	0x00000000
        /*0050*/ 	.short	0x0005
        /*0052*/ 	.short	0x0028
        /*0054*/ 	.byte	0x00, 0xf4, 0x21, 0x00


	//----- nvinfo : EIATTR_KPARAM_INFO
	.align		4
.L_19:
        /*0058*/ 	.byte	0x04, 0x17
        /*005a*/ 	.short	(.L_21 - .L_20)
.L_20:
        /*005c*/ 	.word	0x00000000
        /*0060*/ 	.short	0x0004
        /*0062*/ 	.short	0x0020
        /*0064*/ 	.byte	0x00, 0xf4, 0x21, 0x00


	//----- nvinfo : EIATTR_KPARAM_INFO
	.align		4
.L_21:
        /*0068*/ 	.byte	0x04, 0x17
        /*006a*/ 	.short	(.L_23 - .L_22)
.L_22:
        /*006c*/ 	.word	0x00000000
        /*0070*/ 	.short	0x0003
        /*0072*/ 	.short	0x0018
        /*0074*/ 	.byte	0x00, 0xf4, 0x21, 0x00


	//----- nvinfo : EIATTR_KPARAM_INFO
	.align		4
.L_23:
        /*0078*/ 	.byte	0x04, 0x17
        /*007a*/ 	.short	(.L_25 - .L_24)
.L_24:
        /*007c*/ 	.word	0x00000000
        /*0080*/ 	.short	0x0002
        /*0082*/ 	.short	0x0010
        /*0084*/ 	.byte	0x00, 0xf4, 0x21, 0x00


	//----- nvinfo : EIATTR_KPARAM_INFO
	.align		4
.L_25:
        /*0088*/ 	.byte	0x04, 0x17
        /*008a*/ 	.short	(.L_27 - .L_26)
.L_26:
        /*008c*/ 	.word	0x00000000
        /*0090*/ 	.short	0x0001
        /*0092*/ 	.short	0x0008
        /*0094*/ 	.byte	0x00, 0xf4, 0x21, 0x00


	//----- nvinfo : EIATTR_KPARAM_INFO
	.align		4
.L_27:
        /*0098*/ 	.byte	0x04, 0x17
        /*009a*/ 	.short	(.L_29 - .L_28)
.L_28:
        /*009c*/ 	.word	0x00000000
        /*00a0*/ 	.short	0x0000
        /*00a2*/ 	.short	0x0000
        /*00a4*/ 	.byte	0x00, 0xf4, 0x21, 0x00


	//----- nvinfo : EIATTR_SPARSE_MMA_MASK
	.align		4
.L_29:
        /*00a8*/ 	.byte	0x03, 0x50
        /*00aa*/ 	.short	0x0000


	//----- nvinfo : EIATTR_MAXREG_COUNT
	.align		4
        /*00ac*/ 	.byte	0x03, 0x1b
        /*00ae*/ 	.short	0x00ff


	//----- nvinfo : EIATTR_EXIT_INSTR_OFFSETS
	.align		4
        /*00b0*/ 	.byte	0x04, 0x1c
        /*00b2*/ 	.short	(.L_31 - .L_30)


	//   ....[0]....
.L_30:
        /*00b4*/ 	.word	0x000006f0


	//----- nvinfo : EIATTR_REQNTID
	.align		4
.L_31:
        /*00b8*/ 	.byte	0x04, 0x10
        /*00ba*/ 	.short	(.L_33 - .L_32)
.L_32:
        /*00bc*/ 	.word	0x00000080
        /*00c0*/ 	.word	0x00000001
        /*00c4*/ 	.word	0x00000001


	//----- nvinfo : EIATTR_CBANK_PARAM_SIZE
	.align		4
.L_33:
        /*00c8*/ 	.byte	0x03, 0x19
        /*00ca*/ 	.short	0x004c


	//----- nvinfo : EIATTR_PARAM_CBANK
	.align		4
        /*00cc*/ 	.byte	0x04, 0x0a
        /*00ce*/ 	.short	(.L_35 - .L_34)
	.align		4
.L_34:
        /*00d0*/ 	.word	index@(.nv.constant0.triton_poi_fused_cat_122)
        /*00d4*/ 	.short	0x0210
        /*00d6*/ 	.short	0x004c


	//----- nvinfo : EIATTR_SW_WAR
	.align		4
.L_35:
        /*00d8*/ 	.byte	0x04, 0x36
        /*00da*/ 	.short	(.L_37 - .L_36)
.L_36:
        /*00dc*/ 	.word	0x00000008
.L_37:


//--------------------- .nv.callgraph             --------------------------
	.section	.nv.callgraph,"",@"SHT_CUDA_CALLGRAPH"
	.align	4
	.sectionentsize	8
	.align		4
        /*0000*/ 	.word	0x00000000
	.align		4
        /*0004*/ 	.word	0xffffffff
	.align		4
        /*0008*/ 	.word	0x00000000
	.align		4
        /*000c*/ 	.word	0xfffffffe
	.align		4
        /*0010*/ 	.word	0x00000000
	.align		4
        /*0014*/ 	.word	0xfffffffd
	.align		4
        /*0018*/ 	.word	0x00000000
	.align		4
        /*001c*/ 	.word	0xfffffffc


//--------------------- .text.triton_poi_fused_cat_122 --------------------------
	.section	.text.triton_poi_fused_cat_122,"ax",@progbits
	.align	128
        .global         triton_poi_fused_cat_122
        .type           triton_poi_fused_cat_122,@function
        .size           triton_poi_fused_cat_122,(.L_x_1 - triton_poi_fused_cat_122)
        .other          triton_poi_fused_cat_122,@"STO_CUDA_ENTRY STV_DEFAULT"
triton_poi_fused_cat_122:
.text.triton_poi_fused_cat_122:
[----:B------:R-:W-:Y:S01]  /*0000*/  LDC R1, c[0x0][0x28] ;  /* 0x00000a00ff017b82 */ /* 0x000fe20000000800 */
[----:B------:R-:W1:Y:S07]  /*0010*/  S2R R2, SR_TID.X ;  /* 0x0000000000027919 */ /* 0x000e6e0000002100 */
[----:B------:R-:W2:Y:S01]  /*0020*/  LDC.64 R14, c[0x0][0x218] ;  /* 0x00008600ff0e7b82 */ /* 0x000ea20000000a00 */
[----:B------:R-:W-:Y:S01]  /*0030*/  ULDC.64 UR4, c[0x0][0x208] ;  /* 0x0000820000047ab9 */ /* 0x000fe20000000a00 */
[----:B------:R-:W-:Y:S01]  /*0040*/  ULDC.64 UR6, c[0x0][0x228] ;  /* 0x00008a0000067ab9 */ /* 0x000fe20000000a00 */
[----:B------:R-:W3:Y:S05]  /*0050*/  S2R R3, SR_CTAID.X ;  /* 0x0000000000037919 */ /* 0x000eea0000002500 */
[----:B------:R-:W4:Y:S08]  /*0060*/  LDC.64 R10, c[0x0][0x220] ;  /* 0x00008800ff0a7b82 */ /* 0x000f300000000a00 */
[----:B------:R-:W5:Y:S01]  /*0070*/  LDC.64 R12, c[0x0][0x230] ;  /* 0x00008c00ff0c7b82 */ /* 0x000f620000000a00 */
[----:B-1----:R-:W-:-:S05]  /*0080*/  LOP3.LUT R2, R2, 0x7f, RZ, 0xc0, !PT ;  /* 0x0000007f02027812 */ /* 0x002fca00078ec0ff */
[----:B---3--:R-:W-:-:S05]  /*0090*/  IMAD R2, R3, 0x80, R2 ;  /* 0x0000008003027824 */ /* 0x008fca00078e0202 */
[----:B------:R-:W-:-:S04]  /*00a0*/  SHF.R.S32.HI R7, RZ, 0x1f, R2 ;  /* 0x0000001fff077819 */ /* 0x000fc80000011402 */
[CC--:B------:R-:W-:Y:S02]  /*00b0*/  LEA.HI R0, R7.reuse, R2.reuse, RZ, 0x6 ;  /* 0x0000000207007211 */ /* 0x0c0fe400078f30ff */
[----:B------:R-:W-:Y:S02]  /*00c0*/  LEA.HI R5, R7, R2, RZ, 0x3 ;  /* 0x0000000207057211 */ /* 0x000fe400078f18ff */
[----:B------:R-:W-:Y:S02]  /*00d0*/  SHF.R.S32.HI R3, RZ, 0x6, R0 ;  /* 0x00000006ff037819 */ /* 0x000fe40000011400 */
[----:B------:R-:W-:Y:S02]  /*00e0*/  SHF.R.S32.HI R6, RZ, 0x3, R5 ;  /* 0x00000003ff067819 */ /* 0x000fe40000011405 */
[----:B------:R-:W-:Y:S02]  /*00f0*/  LEA.HI R4, R3, R3, RZ, 0x5 ;  /* 0x0000000303047211 */ /* 0x000fe400078f28ff */
[----:B------:R-:W-:-:S02]  /*0100*/  LEA.HI R8, R6, R6, RZ, 0x3 ;  /* 0x0000000606087211 */ /* 0x000fc400078f18ff */
[----:B------:R-:W-:Y:S02]  /*0110*/  LOP3.LUT R4, R4, 0xffffffe0, RZ, 0xc0, !PT ;  /* 0xffffffe004047812 */ /* 0x000fe400078ec0ff */
[----:B------:R-:W-:Y:S02]  /*0120*/  LOP3.LUT R9, R8, 0xfffffff8, RZ, 0xc0, !PT ;  /* 0xfffffff808097812 */ /* 0x000fe400078ec0ff */
[----:B------:R-:W-:Y:S01]  /*0130*/  LOP3.LUT R5, R5, 0xfffffff8, RZ, 0xc0, !PT ;  /* 0xfffffff805057812 */ /* 0x000fe200078ec0ff */
[----:B------:R-:W-:Y:S02]  /*0140*/  IMAD.IADD R3, R3, 0x1, -R4 ;  /* 0x0000000103037824 */ /* 0x000fe400078e0a04 */
[----:B------:R-:W-:Y:S01]  /*0150*/  IMAD.IADD R4, R6, 0x1, -R9 ;  /* 0x0000000106047824 */ /* 0x000fe200078e0a09 */
[----:B------:R-:W-:Y:S01]  /*0160*/  CS2R R8, SRZ ;  /* 0x0000000000087805 */ /* 0x000fe2000001ff00 */
[----:B------:R-:W-:Y:S01]  /*0170*/  IMAD.IADD R5, R2, 0x1, -R5 ;  /* 0x0000000102057824 */ /* 0x000fe200078e0a05 */
[----:B------:R-:W-:Y:S01]  /*0180*/  ISETP.GE.AND P0, PT, R3, 0x10, PT ;  /* 0x000000100300780c */ /* 0x000fe20003f06270 */
[----:B--2---:R-:W-:Y:S01]  /*0190*/  IMAD.WIDE R16, R4, 0x8, R14 ;  /* 0x0000000804107825 */ /* 0x004fe200078e020e */
[----:B------:R-:W-:-:S11]  /*01a0*/  CS2R R14, SRZ ;  /* 0x00000000000e7805 */ /* 0x000fd6000001ff00 */
[----:B------:R1:W2:Y:S01]  /*01b0*/  @!P0 LDG.E.EL.64 R8, desc[UR4][R16.64] ;  /* 0x0000000410088981 */ /* 0x0002a2000c2e1b00 */
[----:B----4-:R-:W-:Y:S01]  /*01c0*/  IMAD.WIDE R18, R5, 0x8, R10 ;  /* 0x0000000805127825 */ /* 0x010fe200078e020a */
[----:B------:R-:W-:-:S03]  /*01d0*/  CS2R R10, SRZ ;  /* 0x00000000000a7805 */ /* 0x000fc6000001ff00 */
[----:B-----5:R-:W-:Y:S01]  /*01e0*/  IMAD.WIDE R12, R5, 0x8, R12 ;  /* 0x00000008050c7825 */ /* 0x020fe200078e020c */
[----:B------:R3:W4:Y:S04]  /*01f0*/  @!P0 LDG.E.EL.64 R14, desc[UR4][R18.64] ;  /* 0x00000004120e8981 */ /* 0x000728000c2e1b00 */
[----:B------:R-:W5:Y:S01]  /*0200*/  @!P0 LDG.E.EL.64 R10, desc[UR4][R12.64] ;  /* 0x000000040c0a8981 */ /* 0x000f62000c2e1b00 */
[----:B-1----:R-:W-:Y:S01]  /*0210*/  LEA.HI R16, R7, R2, RZ, 0xb ;  /* 0x0000000207107211 */ /* 0x002fe200078f58ff */
[----:B---3--:R-:W-:Y:S01]  /*0220*/  IMAD.SHL.U32 R19, R3, 0x10, RZ ;  /* 0x0000001003137824 */ /* 0x008fe200078e00ff */
[----:B--2---:R-:W-:Y:S02]  /*0230*/  SEL R20, R9, RZ, !P0 ;  /* 0x000000ff09147207 */ /* 0x004fe40004000000 */
[----:B------:R-:W-:-:S02]  /*0240*/  SEL R21, R8, RZ, !P0 ;  /* 0x000000ff08157207 */ /* 0x000fc40004000000 */
[----:B------:R-:W-:Y:S02]  /*0250*/  SHF.R.U32.HI R9, RZ, 0x1d, R20 ;  /* 0x0000001dff097819 */ /* 0x000fe40000011614 */
[----:B----4-:R-:W-:Y:S02]  /*0260*/  SEL R6, R14, RZ, !P0 ;  /* 0x000000ff0e067207 */ /* 0x010fe40004000000 */
[----:B------:R-:W-:Y:S02]  /*0270*/  LOP3.LUT R8, R9, 0x4, RZ, 0xc0, !PT ;  /* 0x0000000409087812 */ /* 0x000fe400078ec0ff */
[----:B------:R-:W-:Y:S02]  /*0280*/  SEL R9, R15, RZ, !P0 ;  /* 0x000000ff0f097207 */ /* 0x000fe40004000000 */
[----:B------:R-:W-:Y:S02]  /*0290*/  IADD3 R21, P1, R8, R21, RZ ;  /* 0x0000001508157210 */ /* 0x000fe40007f3e0ff */
[----:B-----5:R-:W-:-:S02]  /*02a0*/  SEL R8, R11, RZ, !P0 ;  /* 0x000000ff0b087207 */ /* 0x020fc40004000000 */
[----:B------:R-:W-:Y:S01]  /*02b0*/  SEL R17, R10, RZ, !P0 ;  /* 0x000000ff0a117207 */ /* 0x000fe20004000000 */
[----:B------:R-:W-:Y:S01]  /*02c0*/  IMAD.X R20, RZ, RZ, R20, P1 ;  /* 0x000000ffff147224 */ /* 0x000fe200008e0614 */
[----:B------:R-:W-:Y:S01]  /*02d0*/  SHF.R.U32.HI R14, RZ, 0x1b, R9 ;  /* 0x0000001bff0e7819 */ /* 0x000fe20000011609 */
[----:B------:R-:W1:Y:S01]  /*02e0*/  LDC.64 R10, c[0x0][0x238] ;  /* 0x00008e00ff0a7b82 */ /* 0x000e620000000a00 */
[----:B------:R-:W-:Y:S02]  /*02f0*/  LEA R15, P2, R6, UR6, 0x2 ;  /* 0x00000006060f7c11 */ /* 0x000fe4000f8410ff */
[----:B------:R-:W-:Y:S02]  /*0300*/  SHF.R.U32.HI R12, RZ, 0x1b, R8 ;  /* 0x0000001bff0c7819 */ /* 0x000fe40000011608 */
[----:B------:R-:W-:Y:S02]  /*0310*/  LEA R13, P3, R17, UR6, 0x2 ;  /* 0x00000006110d7c11 */ /* 0x000fe4000f8610ff */
[C---:B------:R-:W-:Y:S01]  /*0320*/  SHF.L.U64.HI R20, R21.reuse, 0x4, R20 ;  /* 0x0000000415147819 */ /* 0x040fe20000010214 */
[----:B------:R-:W-:Y:S01]  /*0330*/  IMAD.SHL.U32 R21, R21, 0x10, RZ ;  /* 0x0000001015157824 */ /* 0x000fe200078e00ff */
[----:B------:R-:W-:-:S02]  /*0340*/  LOP3.LUT R14, R14, 0x10, RZ, 0xc0, !PT ;  /* 0x000000100e0e7812 */ /* 0x000fc400078ec0ff */
[----:B------:R-:W-:Y:S02]  /*0350*/  LEA.HI.X R6, R6, UR7, R9, 0x2, P2 ;  /* 0x0000000706067c11 */ /* 0x000fe400090f1409 */
[----:B------:R-:W-:Y:S02]  /*0360*/  LOP3.LUT R12, R12, 0x10, RZ, 0xc0, !PT ;  /* 0x000000100c0c7812 */ /* 0x000fe400078ec0ff */
[----:B------:R-:W-:Y:S01]  /*0370*/  LEA.HI.X R17, R17, UR7, R8, 0x2, P3 ;  /* 0x0000000711117c11 */ /* 0x000fe200098f1408 */
[----:B------:R-:W-:Y:S01]  /*0380*/  ULDC.64 UR6, c[0x0][0x248] ;  /* 0x0000920000067ab9 */ /* 0x000fe20000000a00 */
[----:B------:R-:W2:Y:S01]  /*0390*/  LDC.64 R8, c[0x0][0x210] ;  /* 0x00008400ff087b82 */ /* 0x000ea20000000a00 */
[C---:B------:R-:W-:Y:S02]  /*03a0*/  IADD3 R14, P2, P1, R21.reuse, R15, R14 ;  /* 0x0000000f150e7210 */ /* 0x040fe4000795e00e */
[----:B------:R-:W-:Y:S02]  /*03b0*/  IADD3 R12, P3, P4, R21, R13, R12 ;  /* 0x0000000d150c7210 */ /* 0x000fe40007c7e00c */
[----:B------:R-:W-:-:S02]  /*03c0*/  IADD3.X R15, R20, R6, RZ, P2, P1 ;  /* 0x00000006140f7210 */ /* 0x000fc400017e24ff */
[----:B------:R-:W-:Y:S01]  /*03d0*/  IADD3.X R13, R20, R17, RZ, P3, P4 ;  /* 0x00000011140d7210 */ /* 0x000fe20001fe84ff */
[----:B------:R-:W3:Y:S01]  /*03e0*/  LDC.64 R6, c[0x0][0x240] ;  /* 0x00009000ff067b82 */ /* 0x000ee20000000a00 */
[----:B------:R-:W-:Y:S01]  /*03f0*/  SHF.R.S32.HI R17, RZ, 0xb, R16 ;  /* 0x0000000bff117819 */ /* 0x000fe20000011410 */
[----:B------:R-:W-:Y:S01]  /*0400*/  IMAD.WIDE R14, R19, 0x4, R14 ;  /* 0x00000004130e7825 */ /* 0x000fe200078e020e */
[----:B------:R-:W-:-:S03]  /*0410*/  LOP3.LUT R16, R16, 0xfffff800, RZ, 0xc0, !PT ;  /* 0xfffff80010107812 */ /* 0x000fc600078ec0ff */
[----:B------:R-:W-:-:S04]  /*0420*/  IMAD.WIDE R18, R19, 0x4, R12 ;  /* 0x0000000413127825 */ /* 0x000fc800078e020c */
[C---:B------:R-:W-:Y:S02]  /*0430*/  IMAD.SHL.U32 R21, R17.reuse, 0x100, RZ ;  /* 0x0000010011157824 */ /* 0x040fe400078e00ff */
[----:B------:R-:W-:Y:S02]  /*0440*/  IMAD.SHL.U32 R17, R17, 0x400, RZ ;  /* 0x0000040011117824 */ /* 0x000fe400078e00ff */
[----:B------:R-:W-:-:S04]  /*0450*/  IMAD.WIDE R12, R21, 0x4, R14 ;  /* 0x00000004150c7825 */ /* 0x000fc800078e020e */
[----:B------:R-:W-:Y:S01]  /*0460*/  IMAD.WIDE R14, R21, 0x4, R18 ;  /* 0x00000004150e7825 */ /* 0x000fe200078e0212 */
[----:B------:R-:W-:-:S03]  /*0470*/  IADD3 R19, R17, R2, -R16 ;  /* 0x0000000211137210 */ /* 0x000fc60007ffe810 */
[----:B-1----:R-:W-:-:S04]  /*0480*/  IMAD.WIDE R10, R5, 0x4, R10 ;  /* 0x00000004050a7825 */ /* 0x002fc800078e020a */
[----:B--2---:R-:W-:Y:S01]  /*0490*/  IMAD.WIDE R8, R19, 0x4, R8 ;  /* 0x0000000413087825 */ /* 0x004fe200078e0208 */
[----:B------:R-:W-:-:S03]  /*04a0*/  LOP3.LUT R19, R0, 0xffffffc0, RZ, 0xc0, !PT ;  /* 0xffffffc000137812 */ /* 0x000fc600078ec0ff */
[----:B------:R-:W-:Y:S02]  /*04b0*/  IMAD.MOV.U32 R5, RZ, RZ, RZ ;  /* 0x000000ffff057224 */ /* 0x000fe400078e00ff */
[----:B------:R-:W-:Y:S02]  /*04c0*/  IMAD.MOV.U32 R16, RZ, RZ, RZ ;  /* 0x000000ffff107224 */ /* 0x000fe400078e00ff */
[----:B------:R-:W-:Y:S02]  /*04d0*/  IMAD.IADD R0, R2, 0x1, -R19 ;  /* 0x0000000102007824 */ /* 0x000fe400078e0a13 */
[----:B------:R-:W-:Y:S01]  /*04e0*/  IMAD.MOV.U32 R18, RZ, RZ, RZ ;  /* 0x000000ffff127224 */ /* 0x000fe200078e00ff */
[----:B------:R1:W2:Y:S01]  /*04f0*/  @!P0 LDG.E.EL R5, desc[UR4][R12.64] ;  /* 0x000000040c058981 */ /* 0x0002a2000c2e1900 */
[----:B------:R-:W-:Y:S02]  /*0500*/  IMAD.SHL.U32 R19, R3, 0x40, RZ ;  /* 0x0000004003137824 */ /* 0x000fe400078e00ff */
[----:B---3--:R-:W-:Y:S01]  /*0510*/  IMAD.WIDE R6, R4, 0x4, R6 ;  /* 0x0000000404067825 */ /* 0x008fe200078e0206 */
[----:B------:R3:W4:Y:S01]  /*0520*/  @!P0 LDG.E.EL R16, desc[UR4][R14.64] ;  /* 0x000000040e108981 */ /* 0x000722000c2e1900 */
[----:B------:R-:W-:-:S02]  /*0530*/  SHF.R.S32.HI R20, RZ, 0x1f, R17 ;  /* 0x0000001fff147819 */ /* 0x000fc40000011411 */
[----:B------:R-:W-:Y:S01]  /*0540*/  IMAD.MOV.U32 R4, RZ, RZ, RZ ;  /* 0x000000ffff047224 */ /* 0x000fe200078e00ff */
[----:B------:R-:W-:Y:S01]  /*0550*/  IADD3 R21, P2, P3, R19, R0, R17 ;  /* 0x0000000013157210 */ /* 0x000fe20007b5e011 */
[----:B------:R5:W4:Y:S01]  /*0560*/  @!P0 LDG.E.EL R18, desc[UR4][R10.64] ;  /* 0x000000040a128981 */ /* 0x000b22000c2e1900 */
[----:B------:R-:W-:Y:S01]  /*0570*/  SHF.R.S32.HI R17, RZ, 0x1f, R0 ;  /* 0x0000001fff117819 */ /* 0x000fe20000011400 */
[----:B------:R-:W-:Y:S01]  /*0580*/  IMAD.MOV.U32 R0, RZ, RZ, RZ ;  /* 0x000000ffff007224 */ /* 0x000fe200078e00ff */
[----:B------:R-:W-:Y:S01]  /*0590*/  SHF.R.S32.HI R19, RZ, 0x1f, R19 ;  /* 0x0000001fff137819 */ /* 0x000fe20000011413 */
[----:B------:R-:W4:Y:S01]  /*05a0*/  @!P0 LDG.E R4, desc[UR4][R8.64] ;  /* 0x0000000408048981 */ /* 0x000f22000c1e1900 */
[----:B------:R-:W-:Y:S02]  /*05b0*/  ISETP.GT.AND P1, PT, R3, 0xf, PT ;  /* 0x0000000f0300780c */ /* 0x000fe40003f24270 */
[----:B------:R-:W-:Y:S01]  /*05c0*/  IADD3.X R20, R19, R17, R20, P2, P3 ;  /* 0x0000001113147210 */ /* 0x000fe200017e6414 */
[----:B------:R-:W4:Y:S01]  /*05d0*/  @!P0 LDG.E.EL R0, desc[UR4][R6.64] ;  /* 0x0000000406008981 */ /* 0x000f22000c2e1900 */
[C---:B-1----:R-:W-:Y:S01]  /*05e0*/  LEA R12, P2, R21.reuse, UR6, 0x2 ;  /* 0x00000006150c7c11 */ /* 0x042fe2000f8410ff */
[----:B---3--:R-:W-:Y:S01]  /*05f0*/  IMAD.MOV.U32 R14, RZ, RZ, RZ ;  /* 0x000000ffff0e7224 */ /* 0x008fe200078e00ff */
[----:B-----5:R-:W1:Y:S02]  /*0600*/  LDC.64 R10, c[0x0][0x250] ;  /* 0x00009400ff0a7b82 */ /* 0x020e640000000a00 */
[----:B------:R-:W-:-:S05]  /*0610*/  LEA.HI.X R13, R21, UR7, R20, 0x2, P2 ;  /* 0x00000007150d7c11 */ /* 0x000fca00090f1414 */
[----:B------:R-:W3:Y:S01]  /*0620*/  @P1 LDG.E R14, desc[UR4][R12.64+-0x1000] ;  /* 0xfff000040c0e1981 */ /* 0x000ee2000c1e1900 */
[----:B-1----:R-:W-:Y:S01]  /*0630*/  IMAD.WIDE R10, R2, 0x4, R10 ;  /* 0x00000004020a7825 */ /* 0x002fe200078e020a */
[----:B--2---:R-:W-:Y:S02]  /*0640*/  SEL R5, R5, RZ, !P0 ;  /* 0x000000ff05057207 */ /* 0x004fe40004000000 */
[----:B----4-:R-:W-:Y:S02]  /*0650*/  SEL R16, R16, RZ, !P0 ;  /* 0x000000ff10107207 */ /* 0x010fe40004000000 */
[----:B------:R-:W-:-:S03]  /*0660*/  SEL R18, R18, RZ, !P0 ;  /* 0x000000ff12127207 */ /* 0x000fc60004000000 */
[----:B------:R-:W-:Y:S01]  /*0670*/  FADD R16, -R5, R16 ;  /* 0x0000001005107221 */ /* 0x000fe20000000100 */
[----:B------:R-:W-:-:S03]  /*0680*/  SEL R3, R4, RZ, !P0 ;  /* 0x000000ff04037207 */ /* 0x000fc60004000000 */
[----:B------:R-:W-:Y:S01]  /*0690*/  FFMA R18, R16, R18, R5 ;  /* 0x0000001210127223 */ /* 0x000fe20000000005 */
[----:B------:R-:W-:-:S03]  /*06a0*/  SEL R0, R0, RZ, !P0 ;  /* 0x000000ff00007207 */ /* 0x000fc60004000000 */
[----:B------:R-:W-:-:S04]  /*06b0*/  FADD R18, -R3, R18 ;  /* 0x0000001203127221 */ /* 0x000fc80000000100 */
[----:B------:R-:W-:Y:S01]  /*06c0*/  FFMA R3, R18, R0, R3 ;  /* 0x0000000012037223 */ /* 0x000fe20000000003 */
[----:B---3--:R-:W-:-:S05]  /*06d0*/  @P0 SEL R3, R14, RZ, P1 ;  /* 0x000000ff0e030207 */ /* 0x008fca0000800000 */
[----:B------:R-:W-:Y:S01]  /*06e0*/  STG.E desc[UR4][R10.64], R3 ;  /* 0x000000030a007986 */ /* 0x000fe2000c101904 */
[----:B------:R-:W-:Y:S05]  /*06f0*/  EXIT ;  /* 0x000000000000794d */ /* 0x000fea0003800000 */
.L_x_0:
[----:B------:R-:W-:-:S00]  /*0700*/  BRA `(.L_x_0) ;  /* 0xfffffffc00fc7947 */ /* 0x000fc0000383ffff */
[----:B------:R-:W-:-:S00]  /*0710*/  NOP ;  /* 0x0000000000007918 */ /* 0x000fc00000000000 */
        /* <DEDUP_REMOVED lines=14> */
.L_x_1:


//--------------------- .nv.constant0.triton_poi_fused_cat_122 --------------------------
	.section	.nv.constant0.triton_poi_fused_cat_122,"a",@progbits
	.sectionflags	@""
	.align	4
.nv.constant0.triton_poi_fused_cat_122:
	.zero		604
